//
// Generated by NVIDIA NVVM Compiler
//
// Compiler Build ID: CL-36424714
// Cuda compilation tools, release 13.0, V13.0.88
// Based on NVVM 20.0.0
//

.version 9.0
.target sm_100
.address_size 64

	// .globl	_Z12MatMulKernel6MatrixS_S_
// _ZZ12MatMulKernel6MatrixS_S_E2sA has been demoted
// _ZZ12MatMulKernel6MatrixS_S_E2sB has been demoted

.visible .entry _Z12MatMulKernel6MatrixS_S_(
	.param .align 8 .b8 _Z12MatMulKernel6MatrixS_S__param_0[24],
	.param .align 8 .b8 _Z12MatMulKernel6MatrixS_S__param_1[24],
	.param .align 8 .b8 _Z12MatMulKernel6MatrixS_S__param_2[24]
)
{
	.reg .pred 	%p<7>;
	.reg .b32 	%r<74>;
	.reg .b32 	%f<368>;
	.reg .b64 	%rd<63>;
	// demoted variable
	.shared .align 4 .b8 _ZZ12MatMulKernel6MatrixS_S_E2sA[1024];
	// demoted variable
	.shared .align 4 .b8 _ZZ12MatMulKernel6MatrixS_S_E2sB[1024];
	ld.param.u64 	%rd8, [_Z12MatMulKernel6MatrixS_S__param_2+16];
	ld.param.u32 	%r39, [_Z12MatMulKernel6MatrixS_S__param_2+8];
	ld.param.u64 	%rd7, [_Z12MatMulKernel6MatrixS_S__param_1+16];
	ld.param.u32 	%r36, [_Z12MatMulKernel6MatrixS_S__param_1+8];
	ld.param.u64 	%rd6, [_Z12MatMulKernel6MatrixS_S__param_0+16];
	ld.param.u32 	%r33, [_Z12MatMulKernel6MatrixS_S__param_0+8];
	ld.param.v2.u32 	{%r31, %r32}, [_Z12MatMulKernel6MatrixS_S__param_0];
	mov.u32 	%r40, %ctaid.x;
	mov.u32 	%r41, %ctaid.y;
	mov.u32 	%r2, %tid.x;
	mov.u32 	%r3, %tid.y;
	shl.b32 	%r42, %r40, 4;
	cvt.u64.u32 	%rd1, %r42;
	shl.b32 	%r4, %r41, 4;
	shr.u32 	%r5, %r31, 4;
	setp.lt.u32 	%p1, %r31, 16;
	mov.f32 	%f367, 0f00000000;
	@%p1 bra 	$L__BB0_9;
	cvta.to.global.u64 	%rd2, %rd6;
	shl.b32 	%r7, %r33, 4;
	cvta.to.global.u64 	%rd3, %rd7;
	mul.lo.s32 	%r44, %r4, %r36;
	cvt.u64.u32 	%rd9, %r44;
	mad.lo.s32 	%r45, %r33, %r3, %r2;
	cvt.u64.u32 	%rd10, %r45;
	add.s64 	%rd4, %rd10, %rd1;
	shl.b32 	%r46, %r3, 6;
	mov.u32 	%r47, _ZZ12MatMulKernel6MatrixS_S_E2sA;
	shl.b32 	%r48, %r2, 2;
	add.s32 	%r11, %r47, %r48;
	add.s32 	%r8, %r11, %r46;
	mad.lo.s32 	%r49, %r36, %r3, %r2;
	cvt.u64.u32 	%rd11, %r49;
	add.s64 	%rd5, %rd11, %rd9;
	mov.u32 	%r50, _ZZ12MatMulKernel6MatrixS_S_E2sB;
	add.s32 	%r9, %r50, %r46;
	add.s32 	%r10, %r9, %r48;
	add.s32 	%r51, %r5, -1;
	setp.lt.u32 	%p2, %r51, 3;
	mov.f32 	%f367, 0f00000000;
	mov.b32 	%r73, 0;
	@%p2 bra 	$L__BB0_4;
	and.b32  	%r73, %r5, 268435452;
	and.b32  	%r54, %r5, 268435452;
	neg.s32 	%r71, %r54;
	shl.b32 	%r68, %r33, 5;
	mul.lo.s32 	%r67, %r33, 48;
	mov.f32 	%f367, 0f00000000;
	mov.b32 	%r66, 0;
	mov.u32 	%r69, %r7;
	mov.u32 	%r70, %r66;
$L__BB0_3:
	.pragma "nounroll";
	cvt.u64.u32 	%rd12, %r66;
	cvt.u64.u32 	%rd13, %r70;
	add.s64 	%rd14, %rd4, %rd12;
	shl.b64 	%rd15, %rd14, 2;
	add.s64 	%rd16, %rd2, %rd15;
	ld.global.f32 	%f14, [%rd16];
	st.shared.f32 	[%r8], %f14;
	add.s64 	%rd17, %rd5, %rd13;
	shl.b64 	%rd18, %rd17, 2;
	add.s64 	%rd19, %rd3, %rd18;
	ld.global.f32 	%f15, [%rd19];
	st.shared.f32 	[%r10], %f15;
	bar.sync 	0;
	ld.shared.f32 	%f16, [%r11];
	ld.shared.f32 	%f17, [%r9];
	fma.rn.f32 	%f18, %f16, %f17, %f367;
	ld.shared.f32 	%f19, [%r11+64];
	ld.shared.f32 	%f20, [%r9+4];
	fma.rn.f32 	%f21, %f19, %f20, %f18;
	ld.shared.f32 	%f22, [%r11+128];
	ld.shared.f32 	%f23, [%r9+8];
	fma.rn.f32 	%f24, %f22, %f23, %f21;
	ld.shared.f32 	%f25, [%r11+192];
	ld.shared.f32 	%f26, [%r9+12];
	fma.rn.f32 	%f27, %f25, %f26, %f24;
	ld.shared.f32 	%f28, [%r11+256];
	ld.shared.f32 	%f29, [%r9+16];
	fma.rn.f32 	%f30, %f28, %f29, %f27;
	ld.shared.f32 	%f31, [%r11+320];
	ld.shared.f32 	%f32, [%r9+20];
	fma.rn.f32 	%f33, %f31, %f32, %f30;
	ld.shared.f32 	%f34, [%r11+384];
	ld.shared.f32 	%f35, [%r9+24];
	fma.rn.f32 	%f36, %f34, %f35, %f33;
	ld.shared.f32 	%f37, [%r11+448];
	ld.shared.f32 	%f38, [%r9+28];
	fma.rn.f32 	%f39, %f37, %f38, %f36;
	ld.shared.f32 	%f40, [%r11+512];
	ld.shared.f32 	%f41, [%r9+32];
	fma.rn.f32 	%f42, %f40, %f41, %f39;
	ld.shared.f32 	%f43, [%r11+576];
	ld.shared.f32 	%f44, [%r9+36];
	fma.rn.f32 	%f45, %f43, %f44, %f42;
	ld.shared.f32 	%f46, [%r11+640];
	ld.shared.f32 	%f47, [%r9+40];
	fma.rn.f32 	%f48, %f46, %f47, %f45;
	ld.shared.f32 	%f49, [%r11+704];
	ld.shared.f32 	%f50, [%r9+44];
	fma.rn.f32 	%f51, %f49, %f50, %f48;
	ld.shared.f32 	%f52, [%r11+768];
	ld.shared.f32 	%f53, [%r9+48];
	fma.rn.f32 	%f54, %f52, %f53, %f51;
	ld.shared.f32 	%f55, [%r11+832];
	ld.shared.f32 	%f56, [%r9+52];
	fma.rn.f32 	%f57, %f55, %f56, %f54;
	ld.shared.f32 	%f58, [%r11+896];
	ld.shared.f32 	%f59, [%r9+56];
	fma.rn.f32 	%f60, %f58, %f59, %f57;
	ld.shared.f32 	%f61, [%r11+960];
	ld.shared.f32 	%f62, [%r9+60];
	fma.rn.f32 	%f63, %f61, %f62, %f60;
	bar.sync 	0;
	cvt.u64.u32 	%rd20, %r69;
	add.s64 	%rd21, %rd4, %rd20;
	shl.b64 	%rd22, %rd21, 2;
	add.s64 	%rd23, %rd2, %rd22;
	ld.global.f32 	%f64, [%rd23];
	st.shared.f32 	[%r8], %f64;
	ld.global.f32 	%f65, [%rd19+64];
	st.shared.f32 	[%r10], %f65;
	bar.sync 	0;
	ld.shared.f32 	%f66, [%r11];
	ld.shared.f32 	%f67, [%r9];
	fma.rn.f32 	%f68, %f66, %f67, %f63;
	ld.shared.f32 	%f69, [%r11+64];
	ld.shared.f32 	%f70, [%r9+4];
	fma.rn.f32 	%f71, %f69, %f70, %f68;
	ld.shared.f32 	%f72, [%r11+128];
	ld.shared.f32 	%f73, [%r9+8];
	fma.rn.f32 	%f74, %f72, %f73, %f71;
	ld.shared.f32 	%f75, [%r11+192];
	ld.shared.f32 	%f76, [%r9+12];
	fma.rn.f32 	%f77, %f75, %f76, %f74;
	ld.shared.f32 	%f78, [%r11+256];
	ld.shared.f32 	%f79, [%r9+16];
	fma.rn.f32 	%f80, %f78, %f79, %f77;
	ld.shared.f32 	%f81, [%r11+320];
	ld.shared.f32 	%f82, [%r9+20];
	fma.rn.f32 	%f83, %f81, %f82, %f80;
	ld.shared.f32 	%f84, [%r11+384];
	ld.shared.f32 	%f85, [%r9+24];
	fma.rn.f32 	%f86, %f84, %f85, %f83;
	ld.shared.f32 	%f87, [%r11+448];
	ld.shared.f32 	%f88, [%r9+28];
	fma.rn.f32 	%f89, %f87, %f88, %f86;
	ld.shared.f32 	%f90, [%r11+512];
	ld.shared.f32 	%f91, [%r9+32];
	fma.rn.f32 	%f92, %f90, %f91, %f89;
	ld.shared.f32 	%f93, [%r11+576];
	ld.shared.f32 	%f94, [%r9+36];
	fma.rn.f32 	%f95, %f93, %f94, %f92;
	ld.shared.f32 	%f96, [%r11+640];
	ld.shared.f32 	%f97, [%r9+40];
	fma.rn.f32 	%f98, %f96, %f97, %f95;
	ld.shared.f32 	%f99, [%r11+704];
	ld.shared.f32 	%f100, [%r9+44];
	fma.rn.f32 	%f101, %f99, %f100, %f98;
	ld.shared.f32 	%f102, [%r11+768];
	ld.shared.f32 	%f103, [%r9+48];
	fma.rn.f32 	%f104, %f102, %f103, %f101;
	ld.shared.f32 	%f105, [%r11+832];
	ld.shared.f32 	%f106, [%r9+52];
	fma.rn.f32 	%f107, %f105, %f106, %f104;
	ld.shared.f32 	%f108, [%r11+896];
	ld.shared.f32 	%f109, [%r9+56];
	fma.rn.f32 	%f110, %f108, %f109, %f107;
	ld.shared.f32 	%f111, [%r11+960];
	ld.shared.f32 	%f112, [%r9+60];
	fma.rn.f32 	%f113, %f111, %f112, %f110;
	bar.sync 	0;
	cvt.u64.u32 	%rd24, %r68;
	add.s64 	%rd25, %rd4, %rd24;
	shl.b64 	%rd26, %rd25, 2;
	add.s64 	%rd27, %rd2, %rd26;
	ld.global.f32 	%f114, [%rd27];
	st.shared.f32 	[%r8], %f114;
	ld.global.f32 	%f115, [%rd19+128];
	st.shared.f32 	[%r10], %f115;
	bar.sync 	0;
	ld.shared.f32 	%f116, [%r11];
	ld.shared.f32 	%f117, [%r9];
	fma.rn.f32 	%f118, %f116, %f117, %f113;
	ld.shared.f32 	%f119, [%r11+64];
	ld.shared.f32 	%f120, [%r9+4];
	fma.rn.f32 	%f121, %f119, %f120, %f118;
	ld.shared.f32 	%f122, [%r11+128];
	ld.shared.f32 	%f123, [%r9+8];
	fma.rn.f32 	%f124, %f122, %f123, %f121;
	ld.shared.f32 	%f125, [%r11+192];
	ld.shared.f32 	%f126, [%r9+12];
	fma.rn.f32 	%f127, %f125, %f126, %f124;
	ld.shared.f32 	%f128, [%r11+256];
	ld.shared.f32 	%f129, [%r9+16];
	fma.rn.f32 	%f130, %f128, %f129, %f127;
	ld.shared.f32 	%f131, [%r11+320];
	ld.shared.f32 	%f132, [%r9+20];
	fma.rn.f32 	%f133, %f131, %f132, %f130;
	ld.shared.f32 	%f134, [%r11+384];
	ld.shared.f32 	%f135, [%r9+24];
	fma.rn.f32 	%f136, %f134, %f135, %f133;
	ld.shared.f32 	%f137, [%r11+448];
	ld.shared.f32 	%f138, [%r9+28];
	fma.rn.f32 	%f139, %f137, %f138, %f136;
	ld.shared.f32 	%f140, [%r11+512];
	ld.shared.f32 	%f141, [%r9+32];
	fma.rn.f32 	%f142, %f140, %f141, %f139;
	ld.shared.f32 	%f143, [%r11+576];
	ld.shared.f32 	%f144, [%r9+36];
	fma.rn.f32 	%f145, %f143, %f144, %f142;
	ld.shared.f32 	%f146, [%r11+640];
	ld.shared.f32 	%f147, [%r9+40];
	fma.rn.f32 	%f148, %f146, %f147, %f145;
	ld.shared.f32 	%f149, [%r11+704];
	ld.shared.f32 	%f150, [%r9+44];
	fma.rn.f32 	%f151, %f149, %f150, %f148;
	ld.shared.f32 	%f152, [%r11+768];
	ld.shared.f32 	%f153, [%r9+48];
	fma.rn.f32 	%f154, %f152, %f153, %f151;
	ld.shared.f32 	%f155, [%r11+832];
	ld.shared.f32 	%f156, [%r9+52];
	fma.rn.f32 	%f157, %f155, %f156, %f154;
	ld.shared.f32 	%f158, [%r11+896];
	ld.shared.f32 	%f159, [%r9+56];
	fma.rn.f32 	%f160, %f158, %f159, %f157;
	ld.shared.f32 	%f161, [%r11+960];
	ld.shared.f32 	%f162, [%r9+60];
	fma.rn.f32 	%f163, %f161, %f162, %f160;
	bar.sync 	0;
	cvt.u64.u32 	%rd28, %r67;
	add.s64 	%rd29, %rd4, %rd28;
	shl.b64 	%rd30, %rd29, 2;
	add.s64 	%rd31, %rd2, %rd30;
	ld.global.f32 	%f164, [%rd31];
	st.shared.f32 	[%r8], %f164;
	ld.global.f32 	%f165, [%rd19+192];
	st.shared.f32 	[%r10], %f165;
	bar.sync 	0;
	ld.shared.f32 	%f166, [%r11];
	ld.shared.f32 	%f167, [%r9];
	fma.rn.f32 	%f168, %f166, %f167, %f163;
	ld.shared.f32 	%f169, [%r11+64];
	ld.shared.f32 	%f170, [%r9+4];
	fma.rn.f32 	%f171, %f169, %f170, %f168;
	ld.shared.f32 	%f172, [%r11+128];
	ld.shared.f32 	%f173, [%r9+8];
	fma.rn.f32 	%f174, %f172, %f173, %f171;
	ld.shared.f32 	%f175, [%r11+192];
	ld.shared.f32 	%f176, [%r9+12];
	fma.rn.f32 	%f177, %f175, %f176, %f174;
	ld.shared.f32 	%f178, [%r11+256];
	ld.shared.f32 	%f179, [%r9+16];
	fma.rn.f32 	%f180, %f178, %f179, %f177;
	ld.shared.f32 	%f181, [%r11+320];
	ld.shared.f32 	%f182, [%r9+20];
	fma.rn.f32 	%f183, %f181, %f182, %f180;
	ld.shared.f32 	%f184, [%r11+384];
	ld.shared.f32 	%f185, [%r9+24];
	fma.rn.f32 	%f186, %f184, %f185, %f183;
	ld.shared.f32 	%f187, [%r11+448];
	ld.shared.f32 	%f188, [%r9+28];
	fma.rn.f32 	%f189, %f187, %f188, %f186;
	ld.shared.f32 	%f190, [%r11+512];
	ld.shared.f32 	%f191, [%r9+32];
	fma.rn.f32 	%f192, %f190, %f191, %f189;
	ld.shared.f32 	%f193, [%r11+576];
	ld.shared.f32 	%f194, [%r9+36];
	fma.rn.f32 	%f195, %f193, %f194, %f192;
	ld.shared.f32 	%f196, [%r11+640];
	ld.shared.f32 	%f197, [%r9+40];
	fma.rn.f32 	%f198, %f196, %f197, %f195;
	ld.shared.f32 	%f199, [%r11+704];
	ld.shared.f32 	%f200, [%r9+44];
	fma.rn.f32 	%f201, %f199, %f200, %f198;
	ld.shared.f32 	%f202, [%r11+768];
	ld.shared.f32 	%f203, [%r9+48];
	fma.rn.f32 	%f204, %f202, %f203, %f201;
	ld.shared.f32 	%f205, [%r11+832];
	ld.shared.f32 	%f206, [%r9+52];
	fma.rn.f32 	%f207, %f205, %f206, %f204;
	ld.shared.f32 	%f208, [%r11+896];
	ld.shared.f32 	%f209, [%r9+56];
	fma.rn.f32 	%f210, %f208, %f209, %f207;
	ld.shared.f32 	%f211, [%r11+960];
	ld.shared.f32 	%f212, [%r9+60];
	fma.rn.f32 	%f367, %f211, %f212, %f210;
	bar.sync 	0;
	add.s32 	%r71, %r71, 4;
	add.s32 	%r70, %r70, 64;
	shl.b32 	%r55, %r33, 6;
	add.s32 	%r69, %r69, %r55;
	add.s32 	%r68, %r68, %r55;
	add.s32 	%r67, %r67, %r55;
	add.s32 	%r66, %r66, %r55;
	setp.ne.s32 	%p3, %r71, 0;
	@%p3 bra 	$L__BB0_3;
$L__BB0_4:
	and.b32  	%r56, %r5, 3;
	setp.eq.s32 	%p4, %r56, 0;
	@%p4 bra 	$L__BB0_9;
	setp.eq.s32 	%p5, %r56, 1;
	@%p5 bra 	$L__BB0_7;
	mul.lo.s32 	%r57, %r7, %r73;
	cvt.u64.u32 	%rd32, %r57;
	shl.b32 	%r58, %r73, 4;
	cvt.u64.u32 	%rd33, %r58;
	add.s64 	%rd34, %rd4, %rd32;
	shl.b64 	%rd35, %rd34, 2;
	add.s64 	%rd36, %rd2, %rd35;
	ld.global.f32 	%f214, [%rd36];
	st.shared.f32 	[%r8], %f214;
	add.s64 	%rd37, %rd5, %rd33;
	shl.b64 	%rd38, %rd37, 2;
	add.s64 	%rd39, %rd3, %rd38;
	ld.global.f32 	%f215, [%rd39];
	st.shared.f32 	[%r10], %f215;
	bar.sync 	0;
	ld.shared.f32 	%f216, [%r11];
	ld.shared.f32 	%f217, [%r9];
	fma.rn.f32 	%f218, %f216, %f217, %f367;
	ld.shared.f32 	%f219, [%r11+64];
	ld.shared.f32 	%f220, [%r9+4];
	fma.rn.f32 	%f221, %f219, %f220, %f218;
	ld.shared.f32 	%f222, [%r11+128];
	ld.shared.f32 	%f223, [%r9+8];
	fma.rn.f32 	%f224, %f222, %f223, %f221;
	ld.shared.f32 	%f225, [%r11+192];
	ld.shared.f32 	%f226, [%r9+12];
	fma.rn.f32 	%f227, %f225, %f226, %f224;
	ld.shared.f32 	%f228, [%r11+256];
	ld.shared.f32 	%f229, [%r9+16];
	fma.rn.f32 	%f230, %f228, %f229, %f227;
	ld.shared.f32 	%f231, [%r11+320];
	ld.shared.f32 	%f232, [%r9+20];
	fma.rn.f32 	%f233, %f231, %f232, %f230;
	ld.shared.f32 	%f234, [%r11+384];
	ld.shared.f32 	%f235, [%r9+24];
	fma.rn.f32 	%f236, %f234, %f235, %f233;
	ld.shared.f32 	%f237, [%r11+448];
	ld.shared.f32 	%f238, [%r9+28];
	fma.rn.f32 	%f239, %f237, %f238, %f236;
	ld.shared.f32 	%f240, [%r11+512];
	ld.shared.f32 	%f241, [%r9+32];
	fma.rn.f32 	%f242, %f240, %f241, %f239;
	ld.shared.f32 	%f243, [%r11+576];
	ld.shared.f32 	%f244, [%r9+36];
	fma.rn.f32 	%f245, %f243, %f244, %f242;
	ld.shared.f32 	%f246, [%r11+640];
	ld.shared.f32 	%f247, [%r9+40];
	fma.rn.f32 	%f248, %f246, %f247, %f245;
	ld.shared.f32 	%f249, [%r11+704];
	ld.shared.f32 	%f250, [%r9+44];
	fma.rn.f32 	%f251, %f249, %f250, %f248;
	ld.shared.f32 	%f252, [%r11+768];
	ld.shared.f32 	%f253, [%r9+48];
	fma.rn.f32 	%f254, %f252, %f253, %f251;
	ld.shared.f32 	%f255, [%r11+832];
	ld.shared.f32 	%f256, [%r9+52];
	fma.rn.f32 	%f257, %f255, %f256, %f254;
	ld.shared.f32 	%f258, [%r11+896];
	ld.shared.f32 	%f259, [%r9+56];
	fma.rn.f32 	%f260, %f258, %f259, %f257;
	ld.shared.f32 	%f261, [%r11+960];
	ld.shared.f32 	%f262, [%r9+60];
	fma.rn.f32 	%f263, %f261, %f262, %f260;
	bar.sync 	0;
	add.s32 	%r59, %r57, %r7;
	cvt.u64.u32 	%rd40, %r59;
	add.s32 	%r60, %r58, 16;
	cvt.u64.u32 	%rd41, %r60;
	add.s64 	%rd42, %rd4, %rd40;
	shl.b64 	%rd43, %rd42, 2;
	add.s64 	%rd44, %rd2, %rd43;
	ld.global.f32 	%f264, [%rd44];
	st.shared.f32 	[%r8], %f264;
	add.s64 	%rd45, %rd5, %rd41;
	shl.b64 	%rd46, %rd45, 2;
	add.s64 	%rd47, %rd3, %rd46;
	ld.global.f32 	%f265, [%rd47];
	st.shared.f32 	[%r10], %f265;
	bar.sync 	0;
	ld.shared.f32 	%f266, [%r11];
	ld.shared.f32 	%f267, [%r9];
	fma.rn.f32 	%f268, %f266, %f267, %f263;
	ld.shared.f32 	%f269, [%r11+64];
	ld.shared.f32 	%f270, [%r9+4];
	fma.rn.f32 	%f271, %f269, %f270, %f268;
	ld.shared.f32 	%f272, [%r11+128];
	ld.shared.f32 	%f273, [%r9+8];
	fma.rn.f32 	%f274, %f272, %f273, %f271;
	ld.shared.f32 	%f275, [%r11+192];
	ld.shared.f32 	%f276, [%r9+12];
	fma.rn.f32 	%f277, %f275, %f276, %f274;
	ld.shared.f32 	%f278, [%r11+256];
	ld.shared.f32 	%f279, [%r9+16];
	fma.rn.f32 	%f280, %f278, %f279, %f277;
	ld.shared.f32 	%f281, [%r11+320];
	ld.shared.f32 	%f282, [%r9+20];
	fma.rn.f32 	%f283, %f281, %f282, %f280;
	ld.shared.f32 	%f284, [%r11+384];
	ld.shared.f32 	%f285, [%r9+24];
	fma.rn.f32 	%f286, %f284, %f285, %f283;
	ld.shared.f32 	%f287, [%r11+448];
	ld.shared.f32 	%f288, [%r9+28];
	fma.rn.f32 	%f289, %f287, %f288, %f286;
	ld.shared.f32 	%f290, [%r11+512];
	ld.shared.f32 	%f291, [%r9+32];
	fma.rn.f32 	%f292, %f290, %f291, %f289;
	ld.shared.f32 	%f293, [%r11+576];
	ld.shared.f32 	%f294, [%r9+36];
	fma.rn.f32 	%f295, %f293, %f294, %f292;
	ld.shared.f32 	%f296, [%r11+640];
	ld.shared.f32 	%f297, [%r9+40];
	fma.rn.f32 	%f298, %f296, %f297, %f295;
	ld.shared.f32 	%f299, [%r11+704];
	ld.shared.f32 	%f300, [%r9+44];
	fma.rn.f32 	%f301, %f299, %f300, %f298;
	ld.shared.f32 	%f302, [%r11+768];
	ld.shared.f32 	%f303, [%r9+48];
	fma.rn.f32 	%f304, %f302, %f303, %f301;
	ld.shared.f32 	%f305, [%r11+832];
	ld.shared.f32 	%f306, [%r9+52];
	fma.rn.f32 	%f307, %f305, %f306, %f304;
	ld.shared.f32 	%f308, [%r11+896];
	ld.shared.f32 	%f309, [%r9+56];
	fma.rn.f32 	%f310, %f308, %f309, %f307;
	ld.shared.f32 	%f311, [%r11+960];
	ld.shared.f32 	%f312, [%r9+60];
	fma.rn.f32 	%f367, %f311, %f312, %f310;
	bar.sync 	0;
	add.s32 	%r73, %r73, 2;
$L__BB0_7:
	and.b32  	%r61, %r31, 16;
	setp.eq.s32 	%p6, %r61, 0;
	@%p6 bra 	$L__BB0_9;
	mul.lo.s32 	%r62, %r7, %r73;
	cvt.u64.u32 	%rd48, %r62;
	shl.b32 	%r63, %r73, 4;
	cvt.u64.u32 	%rd49, %r63;
	add.s64 	%rd50, %rd4, %rd48;
	shl.b64 	%rd51, %rd50, 2;
	add.s64 	%rd52, %rd2, %rd51;
	ld.global.f32 	%f313, [%rd52];
	st.shared.f32 	[%r8], %f313;
	add.s64 	%rd53, %rd5, %rd49;
	shl.b64 	%rd54, %rd53, 2;
	add.s64 	%rd55, %rd3, %rd54;
	ld.global.f32 	%f314, [%rd55];
	st.shared.f32 	[%r10], %f314;
	bar.sync 	0;
	ld.shared.f32 	%f315, [%r11];
	ld.shared.f32 	%f316, [%r9];
	fma.rn.f32 	%f317, %f315, %f316, %f367;
	ld.shared.f32 	%f318, [%r11+64];
	ld.shared.f32 	%f319, [%r9+4];
	fma.rn.f32 	%f320, %f318, %f319, %f317;
	ld.shared.f32 	%f321, [%r11+128];
	ld.shared.f32 	%f322, [%r9+8];
	fma.rn.f32 	%f323, %f321, %f322, %f320;
	ld.shared.f32 	%f324, [%r11+192];
	ld.shared.f32 	%f325, [%r9+12];
	fma.rn.f32 	%f326, %f324, %f325, %f323;
	ld.shared.f32 	%f327, [%r11+256];
	ld.shared.f32 	%f328, [%r9+16];
	fma.rn.f32 	%f329, %f327, %f328, %f326;
	ld.shared.f32 	%f330, [%r11+320];
	ld.shared.f32 	%f331, [%r9+20];
	fma.rn.f32 	%f332, %f330, %f331, %f329;
	ld.shared.f32 	%f333, [%r11+384];
	ld.shared.f32 	%f334, [%r9+24];
	fma.rn.f32 	%f335, %f333, %f334, %f332;
	ld.shared.f32 	%f336, [%r11+448];
	ld.shared.f32 	%f337, [%r9+28];
	fma.rn.f32 	%f338, %f336, %f337, %f335;
	ld.shared.f32 	%f339, [%r11+512];
	ld.shared.f32 	%f340, [%r9+32];
	fma.rn.f32 	%f341, %f339, %f340, %f338;
	ld.shared.f32 	%f342, [%r11+576];
	ld.shared.f32 	%f343, [%r9+36];
	fma.rn.f32 	%f344, %f342, %f343, %f341;
	ld.shared.f32 	%f345, [%r11+640];
	ld.shared.f32 	%f346, [%r9+40];
	fma.rn.f32 	%f347, %f345, %f346, %f344;
	ld.shared.f32 	%f348, [%r11+704];
	ld.shared.f32 	%f349, [%r9+44];
	fma.rn.f32 	%f350, %f348, %f349, %f347;
	ld.shared.f32 	%f351, [%r11+768];
	ld.shared.f32 	%f352, [%r9+48];
	fma.rn.f32 	%f353, %f351, %f352, %f350;
	ld.shared.f32 	%f354, [%r11+832];
	ld.shared.f32 	%f355, [%r9+52];
	fma.rn.f32 	%f356, %f354, %f355, %f353;
	ld.shared.f32 	%f357, [%r11+896];
	ld.shared.f32 	%f358, [%r9+56];
	fma.rn.f32 	%f359, %f357, %f358, %f356;
	ld.shared.f32 	%f360, [%r11+960];
	ld.shared.f32 	%f361, [%r9+60];
	fma.rn.f32 	%f367, %f360, %f361, %f359;
	bar.sync 	0;
$L__BB0_9:
	cvta.to.global.u64 	%rd56, %rd8;
	mad.lo.s32 	%r64, %r39, %r3, %r2;
	cvt.u64.u32 	%rd57, %r64;
	mul.lo.s32 	%r65, %r4, %r39;
	cvt.u64.u32 	%rd58, %r65;
	add.s64 	%rd59, %rd58, %rd1;
	add.s64 	%rd60, %rd59, %rd57;
	shl.b64 	%rd61, %rd60, 2;
	add.s64 	%rd62, %rd56, %rd61;
	st.global.f32 	[%rd62], %f367;
	ret;

}


// ===== COMPILED SASS (sm_100) =====

	.target	sm_100

	.elftype	@"ET_EXEC"


//--------------------- .note.nv.tkinfo           --------------------------
	.section	.note.nv.tkinfo,"",@"SHT_NOTE"
	.sectionflags	@"SHF_NOTE_NV_TKINFO"
	.tkinfo
        /*0018*/ 	.word	0x00000002
        /*0030*/ 	.string	""
        /*0030*/ 	.string	"ptxas"
        /*0030*/ 	.string	"Cuda compilation tools, release 13.0, V13.0.88"
        /*0030*/ 	.string	"Build cuda_13.0.r13.0/compiler.36424714_0"
        /*0030*/ 	.string	"-arch sm_100 -m 64 "



//--------------------- .note.nv.cuinfo           --------------------------
	.section	.note.nv.cuinfo,"",@"SHT_NOTE"
	.sectionflags	@"SHF_NOTE_NV_CUINFO"
        /*0018*/ 	.short	0x0002
        /*001a*/ 	.short	0x0064
        /*001c*/ 	.short	0x0082
	.zero		2


//--------------------- .nv.info                  --------------------------
	.section	.nv.info,"",@"SHT_CUDA_INFO"
	.align	4


	//----- nvinfo : EIATTR_REGCOUNT
	.align		4
        /*0000*/ 	.byte	0x04, 0x2f
        /*0002*/ 	.short	(.L_1 - .L_0)
	.align		4
.L_0:
        /*0004*/ 	.word	index@(_Z12MatMulKernel6MatrixS_S_)
        /*0008*/ 	.word	0x00000020


	//----- nvinfo : EIATTR_FRAME_SIZE
	.align		4
.L_1:
        /*000c*/ 	.byte	0x04, 0x11
        /*000e*/ 	.short	(.L_3 - .L_2)
	.align		4
.L_2:
        /*0010*/ 	.word	index@(_Z12MatMulKernel6MatrixS_S_)
        /*0014*/ 	.word	0x00000000


	//----- nvinfo : EIATTR_MIN_STACK_SIZE
	.align		4
.L_3:
        /*0018*/ 	.byte	0x04, 0x12
        /*001a*/ 	.short	(.L_5 - .L_4)
	.align		4
.L_4:
        /*001c*/ 	.word	index@(_Z12MatMulKernel6MatrixS_S_)
        /*0020*/ 	.word	0x00000000
.L_5:


//--------------------- .nv.compat                --------------------------
	.section	.nv.compat,"",@"SHT_CUDA_COMPAT_INFO"
	.align	4
        /*0000*/ 	.byte	0x02, 0x09, 0x00, 0x00, 0x02, 0x02, 0x01, 0x00, 0x02, 0x05, 0x05, 0x00, 0x03, 0x07, 0x01, 0x01
        /*0010*/ 	.byte	0x02, 0x03, 0x00, 0x00, 0x02, 0x06, 0x01, 0x00, 0x04, 0x0b, 0x08, 0x00, 0x09, 0x00, 0x00, 0x00
        /*0020*/ 	.byte	0x00, 0x00, 0x00, 0x00


//--------------------- .nv.info._Z12MatMulKernel6MatrixS_S_ --------------------------
	.section	.nv.info._Z12MatMulKernel6MatrixS_S_,"",@"SHT_CUDA_INFO"
	.sectionflags	@""
	.align	4


	//----- nvinfo : EIATTR_CUDA_API_VERSION
	.align		4
        /*0000*/ 	.byte	0x04, 0x37
        /*0002*/ 	.short	(.L_7 - .L_6)
.L_6:
        /*0004*/ 	.word	0x00000082


	//----- nvinfo : EIATTR_KPARAM_INFO
	.align		4
.L_7:
        /*0008*/ 	.byte	0x04, 0x17
        /*000a*/ 	.short	(.L_9 - .L_8)
.L_8:
        /*000c*/ 	.word	0x00000000
        /*0010*/ 	.short	0x0002
        /*0012*/ 	.short	0x0030
        /*0014*/ 	.byte	0x00, 0xf0, 0x61, 0x00


	//----- nvinfo : EIATTR_KPARAM_INFO
	.align		4
.L_9:
        /*0018*/ 	.byte	0x04, 0x17
        /*001a*/ 	.short	(.L_11 - .L_10)
.L_10:
        /*001c*/ 	.word	0x00000000
        /*0020*/ 	.short	0x0001
        /*0022*/ 	.short	0x0018
        /*0024*/ 	.byte	0x00, 0xf0, 0x61, 0x00


	//----- nvinfo : EIATTR_KPARAM_INFO
	.align		4
.L_11:
        /*0028*/ 	.byte	0x04, 0x17
        /*002a*/ 	.short	(.L_13 - .L_12)
.L_12:
        /*002c*/ 	.word	0x00000000
        /*0030*/ 	.short	0x0000
        /*0032*/ 	.short	0x0000
        /*0034*/ 	.byte	0x00, 0xf0, 0x61, 0x00


	//----- nvinfo : EIATTR_SPARSE_MMA_MASK
	.align		4
.L_13:
        /*0038*/ 	.byte	0x03, 0x50
        /*003a*/ 	.short	0x0000


	//----- nvinfo : EIATTR_MAXREG_COUNT
	.align		4
        /*003c*/ 	.byte	0x03, 0x1b
        /*003e*/ 	.short	0x00ff


	//----- nvinfo : EIATTR_NUM_BARRIERS
	.align		4
        /*0040*/ 	.byte	0x02, 0x4c
        /*0042*/ 	.byte	0x01
	.zero		1


	//----- nvinfo : EIATTR_MERCURY_ISA_VERSION
	.align		4
        /*0044*/ 	.byte	0x03, 0x5f
        /*0046*/ 	.short	0x0101


	//----- nvinfo : EIATTR_VRC_CTA_INIT_COUNT
	.align		4
        /*0048*/ 	.byte	0x02, 0x4a
	.zero		1
	.zero		1


	//----- nvinfo : EIATTR_EXIT_INSTR_OFFSETS
	.align		4
        /*004c*/ 	.byte	0x04, 0x1c
        /*004e*/ 	.short	(.L_15 - .L_14)


	//   ....[0]....
.L_14:
        /*0050*/ 	.word	0x00001a70


	//----- nvinfo : EIATTR_CBANK_PARAM_SIZE
	.align		4
.L_15:
        /*0054*/ 	.byte	0x03, 0x19
        /*0056*/ 	.short	0x0048


	//----- nvinfo : EIATTR_PARAM_CBANK
	.align		4
        /*0058*/ 	.byte	0x04, 0x0a
        /*005a*/ 	.short	(.L_17 - .L_16)
	.align		4
.L_16:
        /*005c*/ 	.word	index@(.nv.constant0._Z12MatMulKernel6MatrixS_S_)
        /*0060*/ 	.short	0x0380
        /*0062*/ 	.short	0x0048


	//----- nvinfo : EIATTR_SW_WAR
	.align		4
.L_17:
        /*0064*/ 	.byte	0x04, 0x36
        /*0066*/ 	.short	(.L_19 - .L_18)
.L_18:
        /*0068*/ 	.word	0x00000008
.L_19:


//--------------------- .nv.callgraph             --------------------------
	.section	.nv.callgraph,"",@"SHT_CUDA_CALLGRAPH"
	.align	4
	.sectionentsize	8
	.align		4
        /*0000*/ 	.word	0x00000000
	.align		4
        /*0004*/ 	.word	0xffffffff
	.align		4
        /*0008*/ 	.word	0x00000000
	.align		4
        /*000c*/ 	.word	0xfffffffe
	.align		4
        /*0010*/ 	.word	0x00000000
	.align		4
        /*0014*/ 	.word	0xfffffffd
	.align		4
        /*0018*/ 	.word	0x00000000
	.align		4
        /*001c*/ 	.word	0xfffffffc


//--------------------- .text._Z12MatMulKernel6MatrixS_S_ --------------------------
	.section	.text._Z12MatMulKernel6MatrixS_S_,"ax",@progbits
	.align	128
        .global         _Z12MatMulKernel6MatrixS_S_
        .type           _Z12MatMulKernel6MatrixS_S_,@function
        .size           _Z12MatMulKernel6MatrixS_S_,(.L_x_5 - _Z12MatMulKernel6MatrixS_S_)
        .other          _Z12MatMulKernel6MatrixS_S_,@"STO_CUDA_ENTRY STV_DEFAULT"
_Z12MatMulKernel6MatrixS_S_:
.text._Z12MatMulKernel6MatrixS_S_:
[----:B------:R-:W-:Y:S01]  /*0000*/  LDC R1, c[0x0][0x37c] ;  /* 0x0000df00ff017b82 */ /* 0x000fe20000000800 */
[----:B------:R-:W0:Y:S07]  /*0010*/  LDCU UR4, c[0x0][0x380] ;  /* 0x00007000ff0477ac */ /* 0x000e2e0008000800 */
[----:B------:R-:W1:Y:S01]  /*0020*/  S2UR UR6, SR_CTAID.X ;  /* 0x00000000000679c3 */ /* 0x000e620000002500 */
[----:B------:R-:W2:Y:S01]  /*0030*/  S2R R18, SR_TID.X ;  /* 0x0000000000127919 */ /* 0x000ea20000002100 */
[----:B------:R-:W-:Y:S01]  /*0040*/  HFMA2 R13, -RZ, RZ, 0, 0 ;  /* 0x00000000ff0d7431 */ /* 0x000fe200000001ff */
[----:B------:R-:W3:Y:S01]  /*0050*/  LDCU.64 UR14, c[0x0][0x358] ;  /* 0x00006b00ff0e77ac */ /* 0x000ee20008000a00 */
[----:B------:R-:W4:Y:S04]  /*0060*/  S2R R3, SR_TID.Y ;  /* 0x0000000000037919 */ /* 0x000f280000002200 */
[----:B------:R-:W5:Y:S01]  /*0070*/  S2UR UR7, SR_CTAID.Y ;  /* 0x00000000000779c3 */ /* 0x000f620000002600 */
[----:B0-----:R-:W-:-:S02]  /*0080*/  UISETP.GE.U32.AND UP0, UPT, UR4, 0x10, UPT ;  /* 0x000000100400788c */ /* 0x001fc4000bf06070 */
[----:B-1----:R-:W-:Y:S02]  /*0090*/  USHF.L.U32 UR6, UR6, 0x4, URZ ;  /* 0x0000000406067899 */ /* 0x002fe400080006ff */
[----:B-----5:R-:W-:-:S05]  /*00a0*/  USHF.L.U32 UR7, UR7, 0x4, URZ ;  /* 0x0000000407077899 */ /* 0x020fca00080006ff */
[----:B--23--:R-:W-:Y:S07]  /*00b0*/  BRA.U !UP0, `(.L_x_0) ;  /* 0x0000001908407547 */ /* 0x00cfee000b800000 */
[----:B------:R-:W0:Y:S01]  /*00c0*/  S2UR UR9, SR_CgaCtaId ;  /* 0x00000000000979c3 */ /* 0x000e220000008800 */
[----:B------:R-:W1:Y:S01]  /*00d0*/  LDCU UR16, c[0x0][0x388] ;  /* 0x00007100ff1077ac */ /* 0x000e620008000800 */
[----:B------:R-:W-:Y:S02]  /*00e0*/  MOV R13, RZ ;  /* 0x000000ff000d7202 */ /* 0x000fe40000000f00 */
[----:B------:R-:W-:Y:S01]  /*00f0*/  MOV R17, RZ ;  /* 0x000000ff00117202 */ /* 0x000fe20000000f00 */
[----:B------:R-:W2:Y:S03]  /*0100*/  LDCU UR17, c[0x0][0x380] ;  /* 0x00007000ff1177ac */ /* 0x000ea60008000800 */
[----:B------:R-:W4:Y:S01]  /*0110*/  LDC R0, c[0x0][0x3a0] ;  /* 0x0000e800ff007b82 */ /* 0x000f220000000800 */
[----:B------:R-:W-:Y:S01]  /*0120*/  USHF.R.U32.HI UR4, URZ, 0x4, UR4 ;  /* 0x00000004ff047899 */ /* 0x000fe20008011604 */
[----:B------:R-:W-:-:S03]  /*0130*/  UMOV UR5, 0x400 ;  /* 0x0000040000057882 */ /* 0x000fc60000000000 */
[----:B------:R-:W-:-:S04]  /*0140*/  UIADD3 UR12, UPT, UPT, UR4, -0x1, URZ ;  /* 0xffffffff040c7890 */ /* 0x000fc8000fffe0ff */
[----:B------:R-:W-:Y:S02]  /*0150*/  UISETP.GE.U32.AND UP1, UPT, UR12, 0x3, UPT ;  /* 0x000000030c00788c */ /* 0x000fe4000bf26070 */
[----:B-1----:R-:W-:Y:S02]  /*0160*/  USHF.L.U32 UR8, UR16, 0x4, URZ ;  /* 0x0000000410087899 */ /* 0x002fe400080006ff */
[----:B--2---:R-:W-:Y:S02]  /*0170*/  USHF.R.U32.HI UR10, URZ, 0x4, UR17 ;  /* 0x00000004ff0a7899 */ /* 0x004fe40008011611 */
[----:B0-----:R-:W-:Y:S02]  /*0180*/  ULEA UR11, UR9, UR5, 0x18 ;  /* 0x00000005090b7291 */ /* 0x001fe4000f8ec0ff */
[----:B------:R-:W-:Y:S02]  /*0190*/  UIADD3 UR5, UPT, UPT, UR5, 0x400, URZ ;  /* 0x0000040005057890 */ /* 0x000fe4000fffe0ff */
[----:B------:R-:W-:-:S02]  /*01a0*/  ULOP3.LUT UP0, UR10, UR10, 0x3, URZ, 0xc0, !UPT ;  /* 0x000000030a0a7892 */ /* 0x000fc4000f80c0ff */
[----:B------:R-:W-:Y:S01]  /*01b0*/  ULEA UR5, UR9, UR5, 0x18 ;  /* 0x0000000509057291 */ /* 0x000fe2000f8ec0ff */
[C-C-:B----4-:R-:W-:Y:S01]  /*01c0*/  IMAD R16, R3.reuse, R0, R18.reuse ;  /* 0x0000000003107224 */ /* 0x150fe200078e0212 */
[----:B------:R-:W-:Y:S01]  /*01d0*/  LEA R21, R18, UR11, 0x2 ;  /* 0x0000000b12157c11 */ /* 0x000fe2000f8e10ff */
[----:B------:R-:W-:Y:S02]  /*01e0*/  IMAD R5, R0, UR7, RZ ;  /* 0x0000000700057c24 */ /* 0x000fe4000f8e02ff */
[C---:B------:R-:W-:Y:S01]  /*01f0*/  IMAD R0, R3.reuse, UR16, R18 ;  /* 0x0000001003007c24 */ /* 0x040fe2000f8e0212 */
[----:B------:R-:W-:Y:S02]  /*0200*/  LEA R19, R3, UR5, 0x6 ;  /* 0x0000000503137c11 */ /* 0x000fe4000f8e30ff */
[----:B------:R-:W-:Y:S02]  /*0210*/  IADD3 R16, P1, PT, R5, R16, RZ ;  /* 0x0000001005107210 */ /* 0x000fe40007f3e0ff */
[----:B------:R-:W-:-:S02]  /*0220*/  IADD3 R0, P0, PT, R0, UR6, RZ ;  /* 0x0000000600007c10 */ /* 0x000fc4000ff1e0ff */
[----:B------:R-:W-:Y:S02]  /*0230*/  LEA R20, R3, R21, 0x6 ;  /* 0x0000001503147211 */ /* 0x000fe400078e30ff */
[----:B------:R-:W-:Y:S02]  /*0240*/  IADD3.X R2, PT, PT, RZ, RZ, RZ, P0, !PT ;  /* 0x000000ffff027210 */ /* 0x000fe400007fe4ff */
[----:B------:R-:W-:Y:S02]  /*0250*/  IADD3.X R3, PT, PT, RZ, RZ, RZ, P1, !PT ;  /* 0x000000ffff037210 */ /* 0x000fe40000ffe4ff */
[----:B------:R-:W-:Y:S01]  /*0260*/  LEA R18, R18, R19, 0x2 ;  /* 0x0000001312127211 */ /* 0x000fe200078e10ff */
[----:B------:R-:W-:Y:S06]  /*0270*/  BRA.U !UP1, `(.L_x_1) ;  /* 0x0000000d093c7547 */ /* 0x000fec000b800000 */
[----:B------:R-:W-:Y:S01]  /*0280*/  ULOP3.LUT UR5, UR4, 0xffffffc, URZ, 0xc0, !UPT ;  /* 0x0ffffffc04057892 */ /* 0x000fe2000f8ec0ff */
[----:B------:R-:W-:Y:S01]  /*0290*/  HFMA2 R13, -RZ, RZ, 0, 0 ;  /* 0x00000000ff0d7431 */ /* 0x000fe200000001ff */
[----:B------:R-:W0:Y:S02]  /*02a0*/  LDCU.64 UR20, c[0x0][0x3a8] ;  /* 0x00007500ff1477ac */ /* 0x000e240008000a00 */
[----:B------:R-:W-:Y:S02]  /*02b0*/  UIADD3 UR11, UPT, UPT, -UR5, URZ, URZ ;  /* 0x000000ff050b7290 */ /* 0x000fe4000fffe1ff */
[----:B------:R-:W-:Y:S01]  /*02c0*/  MOV R17, UR5 ;  /* 0x0000000500117c02 */ /* 0x000fe20008000f00 */
[----:B------:R-:W1:Y:S01]  /*02d0*/  LDCU.64 UR18, c[0x0][0x390] ;  /* 0x00007200ff1277ac */ /* 0x000e620008000a00 */
[----:B------:R-:W-:Y:S02]  /*02e0*/  USHF.L.U32 UR12, UR16, 0x5, URZ ;  /* 0x00000005100c7899 */ /* 0x000fe400080006ff */
[----:B------:R-:W-:Y:S01]  /*02f0*/  UIMAD UR13, UR16, 0x30, URZ ;  /* 0x00000030100d78a4 */ /* 0x000fe2000f8e02ff */
[----:B------:R-:W-:Y:S01]  /*0300*/  UMOV UR4, URZ ;  /* 0x000000ff00047c82 */ /* 0x000fe20008000000 */
[----:B------:R-:W-:Y:S01]  /*0310*/  UMOV UR9, UR8 ;  /* 0x0000000800097c82 */ /* 0x000fe20008000000 */
[----:B------:R-:W-:-:S09]  /*0320*/  UMOV UR5, URZ ;  /* 0x000000ff00057c82 */ /* 0x000fd20008000000 */
.L_x_2:
[----:B------:R-:W-:Y:S02]  /*0330*/  IADD3 R5, P1, PT, R0, UR4, RZ ;  /* 0x0000000400057c10 */ /* 0x000fe4000ff3e0ff */
[----:B------:R-:W-:Y:S02]  /*0340*/  IADD3 R6, P0, PT, R16, UR5, RZ ;  /* 0x0000000510067c10 */ /* 0x000fe4000ff1e0ff */
[----:B------:R-:W-:Y:S02]  /*0350*/  IADD3.X R8, PT, PT, RZ, R2, RZ, P1, !PT ;  /* 0x00000002ff087210 */ /* 0x000fe40000ffe4ff */
[----:B-1----:R-:W-:Y:S02]  /*0360*/  LEA R4, P1, R5, UR18, 0x2 ;  /* 0x0000001205047c11 */ /* 0x002fe4000f8210ff */
[----:B------:R-:W-:Y:S02]  /*0370*/  IADD3.X R7, PT, PT, RZ, R3, RZ, P0, !PT ;  /* 0x00000003ff077210 */ /* 0x000fe400007fe4ff */
[----:B0-----:R-:W-:-:S02]  /*0380*/  LEA R22, P0, R6, UR20, 0x2 ;  /* 0x0000001406167c11 */ /* 0x001fc4000f8010ff */
[----:B------:R-:W-:Y:S02]  /*0390*/  LEA.HI.X R5, R5, UR19, R8, 0x2, P1 ;  /* 0x0000001305057c11 */ /* 0x000fe400088f1408 */
[----:B------:R-:W-:-:S03]  /*03a0*/  LEA.HI.X R23, R6, UR21, R7, 0x2, P0 ;  /* 0x0000001506177c11 */ /* 0x000fc600080f1407 */
[----:B------:R-:W2:Y:S04]  /*03b0*/  LDG.E R25, desc[UR14][R4.64] ;  /* 0x0000000e04197981 */ /* 0x000ea8000c1e1900 */
[----:B------:R-:W3:Y:S04]  /*03c0*/  LDG.E R27, desc[UR14][R22.64] ;  /* 0x0000000e161b7981 */ /* 0x000ee8000c1e1900 */
[----:B--2---:R-:W-:Y:S04]  /*03d0*/  STS [R20], R25 ;  /* 0x0000001914007388 */ /* 0x004fe80000000800 */
[----:B---3--:R-:W-:Y:S01]  /*03e0*/  STS [R18], R27 ;  /* 0x0000001b12007388 */ /* 0x008fe20000000800 */
[----:B------:R-:W-:Y:S06]  /*03f0*/  BAR.SYNC.DEFER_BLOCKING 0x0 ;  /* 0x0000000000007b1d */ /* 0x000fec0000010000 */
[----:B------:R-:W-:Y:S04]  /*0400*/  LDS R12, [R21] ;  /* 0x00000000150c7984 */ /* 0x000fe80000000800 */
[----:B------:R-:W0:Y:S04]  /*0410*/  LDS.128 R8, [R19] ;  /* 0x0000000013087984 */ /* 0x000e280000000c00 */
[----:B------:R-:W1:Y:S04]  /*0420*/  LDS R29, [R21+0x40] ;  /* 0x00004000151d7984 */ /* 0x000e680000000800 */
[----:B------:R-:W2:Y:S04]  /*0430*/  LDS R24, [R21+0x80] ;  /* 0x0000800015187984 */ /* 0x000ea80000000800 */
[----:B------:R-:W3:Y:S04]  /*0440*/  LDS R14, [R21+0xc0] ;  /* 0x0000c000150e7984 */ /* 0x000ee80000000800 */
[----:B------:R-:W-:Y:S04]  /*0450*/  LDS R15, [R21+0x100] ;  /* 0x00010000150f7984 */ /* 0x000fe80000000800 */
[----:B------:R-:W4:Y:S04]  /*0460*/  LDS.128 R4, [R19+0x10] ;  /* 0x0000100013047984 */ /* 0x000f280000000c00 */
[----:B------:R-:W-:Y:S01]  /*0470*/  LDS R25, [R21+0x200] ;  /* 0x0002000015197984 */ /* 0x000fe20000000800 */
[----:B0-----:R-:W-:-:S03]  /*0480*/  FFMA R8, R12, R8, R13 ;  /* 0x000000080c087223 */ /* 0x001fc6000000000d */
[----:B------:R-:W0:Y:S01]  /*0490*/  LDS R12, [R21+0x140] ;  /* 0x00014000150c7984 */ /* 0x000e220000000800 */
[----:B-1----:R-:W-:-:S03]  /*04a0*/  FFMA R9, R29, R9, R8 ;  /* 0x000000091d097223 */ /* 0x002fc60000000008 */
[----:B------:R-:W1:Y:S01]  /*04b0*/  LDS R13, [R21+0x180] ;  /* 0x00018000150d7984 */ /* 0x000e620000000800 */
[----:B--2---:R-:W-:-:S03]  /*04c0*/  FFMA R9, R24, R10, R9 ;  /* 0x0000000a18097223 */ /* 0x004fc60000000009 */
[----:B------:R-:W2:Y:S01]  /*04d0*/  LDS R24, [R21+0x1c0] ;  /* 0x0001c00015187984 */ /* 0x000ea20000000800 */
[----:B---3--:R-:W-:-:S03]  /*04e0*/  FFMA R26, R14, R11, R9 ;  /* 0x0000000b0e1a7223 */ /* 0x008fc60000000009 */
[----:B------:R-:W3:Y:S04]  /*04f0*/  LDS.128 R8, [R19+0x20] ;  /* 0x0000200013087984 */ /* 0x000ee80000000c00 */
[----:B------:R-:W5:Y:S01]  /*0500*/  LDS R14, [R21+0x240] ;  /* 0x00024000150e7984 */ /* 0x000f620000000800 */
[----:B----4-:R-:W-:Y:S01]  /*0510*/  FFMA R27, R15, R4, R26 ;  /* 0x000000040f1b7223 */ /* 0x010fe2000000001a */
[----:B------:R-:W-:Y:S02]  /*0520*/  IADD3 R4, P0, PT, R0, UR9, RZ ;  /* 0x0000000900047c10 */ /* 0x000fe4000ff1e0ff */
[----:B------:R-:W4:Y:S04]  /*0530*/  LDS R15, [R21+0x280] ;  /* 0x00028000150f7984 */ /* 0x000f280000000800 */
[----:B------:R-:W-:Y:S01]  /*0540*/  LDS R26, [R21+0x340] ;  /* 0x00034000151a7984 */ /* 0x000fe20000000800 */
[----:B0-----:R-:W-:Y:S01]  /*0550*/  FFMA R12, R12, R5, R27 ;  /* 0x000000050c0c7223 */ /* 0x001fe2000000001b */
[----:B------:R-:W-:-:S02]  /*0560*/  IADD3.X R5, PT, PT, RZ, R2, RZ, P0, !PT ;  /* 0x00000002ff057210 */ /* 0x000fc400007fe4ff */
[----:B------:R-:W-:Y:S01]  /*0570*/  LDS R27, [R21+0x380] ;  /* 0x00038000151b7984 */ /* 0x000fe20000000800 */
[----:B-1----:R-:W-:Y:S01]  /*0580*/  FFMA R13, R13, R6, R12 ;  /* 0x000000060d0d7223 */ /* 0x002fe2000000000c */
[----:B------:R-:W-:-:S03]  /*0590*/  LEA R12, P0, R4, UR18, 0x2 ;  /* 0x00000012040c7c11 */ /* 0x000fc6000f8010ff */
[----:B--2---:R-:W-:Y:S01]  /*05a0*/  FFMA R24, R24, R7, R13 ;  /* 0x0000000718187223 */ /* 0x004fe2000000000d */
[----:B------:R-:W-:Y:S02]  /*05b0*/  LEA.HI.X R13, R4, UR19, R5, 0x2, P0 ;  /* 0x00000013040d7c11 */ /* 0x000fe400080f1405 */
[----:B------:R-:W-:Y:S01]  /*05c0*/  LDS.128 R4, [R19+0x30] ;  /* 0x0000300013047984 */ /* 0x000fe20000000c00 */
[----:B---3--:R-:W-:-:S03]  /*05d0*/  FFMA R25, R25, R8, R24 ;  /* 0x0000000819197223 */ /* 0x008fc60000000018 */
[----:B------:R-:W0:Y:S01]  /*05e0*/  LDS R8, [R21+0x2c0] ;  /* 0x0002c00015087984 */ /* 0x000e220000000800 */
[----:B-----5:R-:W-:-:S03]  /*05f0*/  FFMA R14, R14, R9, R25 ;  /* 0x000000090e0e7223 */ /* 0x020fc60000000019 */
[----:B------:R-:W1:Y:S01]  /*0600*/  LDS R25, [R21+0x300] ;  /* 0x0003000015197984 */ /* 0x000e620000000800 */
[----:B----4-:R-:W-:-:S03]  /*0610*/  FFMA R9, R15, R10, R14 ;  /* 0x0000000a0f097223 */ /* 0x010fc6000000000e */
[----:B------:R-:W2:Y:S01]  /*0620*/  LDS R24, [R21+0x3c0] ;  /* 0x0003c00015187984 */ /* 0x000ea20000000800 */
[----:B------:R-:W-:Y:S06]  /*0630*/  BAR.SYNC.DEFER_BLOCKING 0x0 ;  /* 0x0000000000007b1d */ /* 0x000fec0000010000 */
[----:B------:R-:W3:Y:S04]  /*0640*/  LDG.E R13, desc[UR14][R12.64] ;  /* 0x0000000e0c0d7981 */ /* 0x000ee8000c1e1900 */
[----:B------:R-:W4:Y:S01]  /*0650*/  LDG.E R28, desc[UR14][R22.64+0x40] ;  /* 0x0000400e161c7981 */ /* 0x000f22000c1e1900 */
[----:B0-----:R-:W-:-:S04]  /*0660*/  FFMA R14, R8, R11, R9 ;  /* 0x0000000b080e7223 */ /* 0x001fc80000000009 */
[----:B-1----:R-:W-:-:S04]  /*0670*/  FFMA R29, R25, R4, R14 ;  /* 0x00000004191d7223 */ /* 0x002fc8000000000e */
[----:B------:R-:W-:-:S04]  /*0680*/  FFMA R26, R26, R5, R29 ;  /* 0x000000051a1a7223 */ /* 0x000fc8000000001d */
[----:B------:R-:W-:-:S04]  /*0690*/  FFMA R27, R27, R6, R26 ;  /* 0x000000061b1b7223 */ /* 0x000fc8000000001a */
[----:B--2---:R-:W-:Y:S01]  /*06a0*/  FFMA R24, R24, R7, R27 ;  /* 0x0000000718187223 */ /* 0x004fe2000000001b */
[----:B---3--:R-:W-:Y:S04]  /*06b0*/  STS [R20], R13 ;  /* 0x0000000d14007388 */ /* 0x008fe80000000800 */
[----:B----4-:R-:W-:Y:S01]  /*06c0*/  STS [R18], R28 ;  /* 0x0000001c12007388 */ /* 0x010fe20000000800 */
        /* <DEDUP_REMOVED lines=8> */
[----:B------:R-:W-:Y:S04]  /*0750*/  LDS R26, [R21+0x240] ;  /* 0x00024000151a7984 */ /* 0x000fe80000000800 */
        /* <DEDUP_REMOVED lines=8> */
[----:B------:R-:W-:Y:S04]  /*07e0*/  LDS R25, [R21+0x200] ;  /* 0x0002000015197984 */ /* 0x000fe80000000800 */
[----:B------:R-:W3:Y:S01]  /*07f0*/  LDS.128 R8, [R19+0x20] ;  /* 0x0000200013087984 */ /* 0x000ee20000000c00 */
[----:B----4-:R-:W-:Y:S01]  /*0800*/  FFMA R13, R13, R4, R12 ;  /* 0x000000040d0d7223 */ /* 0x010fe2000000000c */
[----:B------:R-:W-:-:S03]  /*0810*/  IADD3 R4, P0, PT, R0, UR12, RZ ;  /* 0x0000000c00047c10 */ /* 0x000fc6000ff1e0ff */
[----:B0-----:R-:W-:Y:S01]  /*0820*/  FFMA R24, R24, R5, R13 ;  /* 0x0000000518187223 */ /* 0x001fe2000000000d */
[----:B------:R-:W-:Y:S02]  /*0830*/  IADD3.X R5, PT, PT, RZ, R2, RZ, P0, !PT ;  /* 0x00000002ff057210 */ /* 0x000fe400007fe4ff */
[C---:B------:R-:W-:Y:S01]  /*0840*/  LEA R12, P0, R4.reuse, UR18, 0x2 ;  /* 0x00000012040c7c11 */ /* 0x040fe2000f8010ff */
[----:B-1----:R-:W-:Y:S02]  /*0850*/  FFMA R15, R15, R6, R24 ;  /* 0x000000060f0f7223 */ /* 0x002fe40000000018 */
[----:B------:R-:W-:Y:S01]  /*0860*/  LDS R24, [R21+0x340] ;  /* 0x0003400015187984 */ /* 0x000fe20000000800 */
[----:B------:R-:W-:Y:S01]  /*0870*/  LEA.HI.X R13, R4, UR19, R5, 0x2, P0 ;  /* 0x00000013040d7c11 */ /* 0x000fe200080f1405 */
[----:B--2---:R-:W-:Y:S02]  /*0880*/  FFMA R14, R14, R7, R15 ;  /* 0x000000070e0e7223 */ /* 0x004fe4000000000f */
[----:B------:R-:W-:Y:S02]  /*0890*/  LDS.128 R4, [R19+0x30] ;  /* 0x0000300013047984 */ /* 0x000fe40000000c00 */
[----:B---3--:R-:W-:-:S02]  /*08a0*/  FFMA R25, R25, R8, R14 ;  /* 0x0000000819197223 */ /* 0x008fc4000000000e */
[----:B------:R-:W0:Y:S02]  /*08b0*/  LDS R8, [R21+0x2c0] ;  /* 0x0002c00015087984 */ /* 0x000e240000000800 */
[----:B------:R-:W-:Y:S02]  /*08c0*/  FFMA R26, R26, R9, R25 ;  /* 0x000000091a1a7223 */ /* 0x000fe40000000019 */
[----:B------:R-:W1:Y:S02]  /*08d0*/  LDS R25, [R21+0x300] ;  /* 0x0003000015197984 */ /* 0x000e640000000800 */
[----:B------:R-:W-:Y:S02]  /*08e0*/  FFMA R9, R27, R10, R26 ;  /* 0x0000000a1b097223 */ /* 0x000fe4000000001a */
[----:B------:R-:W2:Y:S04]  /*08f0*/  LDS R27, [R21+0x380] ;  /* 0x00038000151b7984 */ /* 0x000ea80000000800 */
[----:B------:R-:W3:Y:S01]  /*0900*/  LDS R26, [R21+0x3c0] ;  /* 0x0003c000151a7984 */ /* 0x000ee20000000800 */
[----:B------:R-:W-:Y:S06]  /*0910*/  BAR.SYNC.DEFER_BLOCKING 0x0 ;  /* 0x0000000000007b1d */ /* 0x000fec0000010000 */
[----:B------:R-:W4:Y:S04]  /*0920*/  LDG.E R13, desc[UR14][R12.64] ;  /* 0x0000000e0c0d7981 */ /* 0x000f28000c1e1900 */
[----:B------:R-:W5:Y:S01]  /*0930*/  LDG.E R28, desc[UR14][R22.64+0x80] ;  /* 0x0000800e161c7981 */ /* 0x000f62000c1e1900 */
[----:B0-----:R-:W-:-:S04]  /*0940*/  FFMA R14, R8, R11, R9 ;  /* 0x0000000b080e7223 */ /* 0x001fc80000000009 */
[----:B-1----:R-:W-:-:S04]  /*0950*/  FFMA R29, R25, R4, R14 ;  /* 0x00000004191d7223 */ /* 0x002fc8000000000e */
[----:B------:R-:W-:-:S04]  /*0960*/  FFMA R24, R24, R5, R29 ;  /* 0x0000000518187223 */ /* 0x000fc8000000001d */
[----:B--2---:R-:W-:-:S04]  /*0970*/  FFMA R27, R27, R6, R24 ;  /* 0x000000061b1b7223 */ /* 0x004fc80000000018 */
[----:B---3--:R-:W-:Y:S01]  /*0980*/  FFMA R26, R26, R7, R27 ;  /* 0x000000071a1a7223 */ /* 0x008fe2000000001b */
[----:B----4-:R-:W-:Y:S04]  /*0990*/  STS [R20], R13 ;  /* 0x0000000d14007388 */ /* 0x010fe80000000800 */
[----:B-----5:R-:W-:Y:S01]  /*09a0*/  STS [R18], R28 ;  /* 0x0000001c12007388 */ /* 0x020fe20000000800 */
        /* <DEDUP_REMOVED lines=8> */
[----:B------:R-:W5:Y:S04]  /*0a30*/  LDS R24, [R21+0x140] ;  /* 0x0001400015187984 */ /* 0x000f680000000800 */
[----:B------:R-:W-:Y:S04]  /*0a40*/  LDS R29, [R21+0x300] ;  /* 0x00030000151d7984 */ /* 0x000fe80000000800 */
[----:B------:R-:W-:Y:S04]  /*0a50*/  LDS R28, [R21+0x340] ;  /* 0x00034000151c7984 */ /* 0x000fe80000000800 */
[----:B------:R-:W-:Y:S01]  /*0a60*/  LDS R27, [R21+0x380] ;  /* 0x00038000151b7984 */ /* 0x000fe20000000800 */
[----:B0-----:R-:W-:-:S04]  /*0a70*/  FFMA R15, R15, R8, R26 ;  /* 0x000000080f0f7223 */ /* 0x001fc8000000001a */
[----:B-1----:R-:W-:Y:S02]  /*0a80*/  FFMA R14, R14, R9, R15 ;  /* 0x000000090e0e7223 */ /* 0x002fe4000000000f */
[----:B------:R-:W0:Y:S02]  /*0a90*/  LDS R15, [R21+0x180] ;  /* 0x00018000150f7984 */ /* 0x000e240000000800 */
[----:B--2---:R-:W-:Y:S02]  /*0aa0*/  FFMA R25, R25, R10, R14 ;  /* 0x0000000a19197223 */ /* 0x004fe4000000000e */
[----:B------:R-:W1:Y:S02]  /*0ab0*/  LDS R14, [R21+0x1c0] ;  /* 0x0001c000150e7984 */ /* 0x000e640000000800 */
[----:B---3--:R-:W-:Y:S02]  /*0ac0*/  FFMA R26, R12, R11, R25 ;  /* 0x0000000b0c1a7223 */ /* 0x008fe40000000019 */
[----:B------:R-:W-:Y:S04]  /*0ad0*/  LDS R25, [R21+0x200] ;  /* 0x0002000015197984 */ /* 0x000fe80000000800 */
[----:B------:R-:W2:Y:S01]  /*0ae0*/  LDS.128 R8, [R19+0x20] ;  /* 0x0000200013087984 */ /* 0x000ea20000000c00 */
[----:B----4-:R-:W-:Y:S01]  /*0af0*/  FFMA R13, R13, R4, R26 ;  /* 0x000000040d0d7223 */ /* 0x010fe2000000001a */
[----:B------:R-:W-:-:S02]  /*0b00*/  IADD3 R4, P0, PT, R0, UR13, RZ ;  /* 0x0000000d00047c10 */ /* 0x000fc4000ff1e0ff */
[----:B------:R-:W3:Y:S01]  /*0b10*/  LDS R12, [R21+0x240] ;  /* 0x00024000150c7984 */ /* 0x000ee20000000800 */
[----:B-----5:R-:W-:-:S03]  /*0b20*/  FFMA R24, R24, R5, R13 ;  /* 0x0000000518187223 */ /* 0x020fc6000000000d */
[----:B------:R-:W4:Y:S04]  /*0b30*/  LDS R5, [R21+0x280] ;  /* 0x0002800015057984 */ /* 0x000f280000000800 */
[----:B------:R-:W5:Y:S01]  /*0b40*/  LDS R26, [R21+0x2c0] ;  /* 0x0002c000151a7984 */ /* 0x000f620000000800 */
[----:B0-----:R-:W-:-:S03]  /*0b50*/  FFMA R15, R15, R6, R24 ;  /* 0x000000060f0f7223 */ /* 0x001fc60000000018 */
[----:B------:R-:W-:Y:S01]  /*0b60*/  LDS R24, [R21+0x3c0] ;  /* 0x0003c00015187984 */ /* 0x000fe20000000800 */
[----:B-1----:R-:W-:-:S04]  /*0b70*/  FFMA R14, R14, R7, R15 ;  /* 0x000000070e0e7223 */ /* 0x002fc8000000000f */
[----:B--2---:R-:W-:-:S04]  /*0b80*/  FFMA R25, R25, R8, R14 ;  /* 0x0000000819197223 */ /* 0x004fc8000000000e */
[----:B---3--:R-:W-:Y:S02]  /*0b90*/  FFMA R6, R12, R9, R25 ;  /* 0x000000090c067223 */ /* 0x008fe40000000019 */
[----:B------:R-:W0:Y:S01]  /*0ba0*/  LDS.128 R12, [R19+0x30] ;  /* 0x00003000130c7984 */ /* 0x000e220000000c00 */
[----:B------:R-:W-:Y:S01]  /*0bb0*/  BAR.SYNC.DEFER_BLOCKING 0x0 ;  /* 0x0000000000007b1d */ /* 0x000fe20000010000 */
[----:B------:R-:W-:Y:S02]  /*0bc0*/  IADD3.X R7, PT, PT, RZ, R2, RZ, P0, !PT ;  /* 0x00000002ff077210 */ /* 0x000fe400007fe4ff */
[----:B------:R-:W-:-:S04]  /*0bd0*/  LEA R8, P0, R4, UR18, 0x2 ;  /* 0x0000001204087c11 */ /* 0x000fc8000f8010ff */
[----:B------:R-:W-:-:S06]  /*0be0*/  LEA.HI.X R9, R4, UR19, R7, 0x2, P0 ;  /* 0x0000001304097c11 */ /* 0x000fcc00080f1407 */
[----:B------:R-:W2:Y:S04]  /*0bf0*/  LDG.E R9, desc[UR14][R8.64] ;  /* 0x0000000e08097981 */ /* 0x000ea8000c1e1900 */
[----:B------:R-:W3:Y:S01]  /*0c00*/  LDG.E R23, desc[UR14][R22.64+0xc0] ;  /* 0x0000c00e16177981 */ /* 0x000ee2000c1e1900 */
[----:B----4-:R-:W-:-:S04]  /*0c10*/  FFMA R10, R5, R10, R6 ;  /* 0x0000000a050a7223 */ /* 0x010fc80000000006 */
[----:B-----5:R-:W-:-:S04]  /*0c20*/  FFMA R10, R26, R11, R10 ;  /* 0x0000000b1a0a7223 */ /* 0x020fc8000000000a */
[----:B0-----:R-:W-:-:S04]  /*0c30*/  FFMA R11, R29, R12, R10 ;  /* 0x0000000c1d0b7223 */ /* 0x001fc8000000000a */
[----:B------:R-:W-:-:S04]  /*0c40*/  FFMA R28, R28, R13, R11 ;  /* 0x0000000d1c1c7223 */ /* 0x000fc8000000000b */
[----:B------:R-:W-:-:S04]  /*0c50*/  FFMA R27, R27, R14, R28 ;  /* 0x0000000e1b1b7223 */ /* 0x000fc8000000001c */
[----:B------:R-:W-:Y:S01]  /*0c60*/  FFMA R12, R24, R15, R27 ;  /* 0x0000000f180c7223 */ /* 0x000fe2000000001b */
[----:B------:R-:W-:-:S04]  /*0c70*/  UIADD3 UR11, UPT, UPT, UR11, 0x4, URZ ;  /* 0x000000040b0b7890 */ /* 0x000fc8000fffe0ff */
[----:B------:R-:W-:Y:S02]  /*0c80*/  UISETP.NE.AND UP1, UPT, UR11, URZ, UPT ;  /* 0x000000ff0b00728c */ /* 0x000fe4000bf25270 */
[----:B------:R-:W-:Y:S02]  /*0c90*/  UIADD3 UR5, UPT, UPT, UR5, 0x40, URZ ;  /* 0x0000004005057890 */ /* 0x000fe4000fffe0ff */
[----:B------:R-:W-:Y:S02]  /*0ca0*/  ULEA UR9, UR16, UR9, 0x6 ;  /* 0x0000000910097291 */ /* 0x000fe4000f8e30ff */
[----:B------:R-:W-:Y:S02]  /*0cb0*/  ULEA UR12, UR16, UR12, 0x6 ;  /* 0x0000000c100c7291 */ /* 0x000fe4000f8e30ff */
[----:B------:R-:W-:Y:S02]  /*0cc0*/  ULEA UR13, UR16, UR13, 0x6 ;  /* 0x0000000d100d7291 */ /* 0x000fe4000f8e30ff */
[----:B------:R-:W-:Y:S01]  /*0cd0*/  ULEA UR4, UR16, UR4, 0x6 ;  /* 0x0000000410047291 */ /* 0x000fe2000f8e30ff */
        /* <DEDUP_REMOVED lines=11> */
[----:B------:R-:W5:Y:S04]  /*0d90*/  LDS R27, [R21+0x180] ;  /* 0x00018000151b7984 */ /* 0x000f680000000800 */
[----:B------:R-:W5:Y:S01]  /*0da0*/  LDS R24, [R21+0x1c0] ;  /* 0x0001c00015187984 */ /* 0x000f620000000800 */
[----:B0-----:R-:W-:-:S03]  /*0db0*/  FFMA R25, R25, R4, R12 ;  /* 0x0000000419197223 */ /* 0x001fc6000000000c */
[----:B------:R-:W-:Y:S01]  /*0dc0*/  LDS.128 R12, [R19+0x20] ;  /* 0x00002000130c7984 */ /* 0x000fe20000000c00 */
[----:B-1----:R-:W-:-:S03]  /*0dd0*/  FFMA R26, R26, R5, R25 ;  /* 0x000000051a1a7223 */ /* 0x002fc60000000019 */
[----:B------:R-:W0:Y:S01]  /*0de0*/  LDS R25, [R21+0x200] ;  /* 0x0002000015197984 */ /* 0x000e220000000800 */
[----:B--2---:R-:W-:-:S04]  /*0df0*/  FFMA R29, R29, R6, R26 ;  /* 0x000000061d1d7223 */ /* 0x004fc8000000001a */
[----:B---3--:R-:W-:Y:S02]  /*0e00*/  FFMA R4, R22, R7, R29 ;  /* 0x0000000716047223 */ /* 0x008fe4000000001d */
[----:B------:R-:W1:Y:S02]  /*0e10*/  LDS R22, [R21+0x240] ;  /* 0x0002400015167984 */ /* 0x000e640000000800 */
[----:B----4-:R-:W-:Y:S02]  /*0e20*/  FFMA R5, R23, R8, R4 ;  /* 0x0000000817057223 */ /* 0x010fe40000000004 */
[----:B------:R-:W2:Y:S02]  /*0e30*/  LDS R23, [R21+0x280] ;  /* 0x0002800015177984 */ /* 0x000ea40000000800 */
[----:B-----5:R-:W-:Y:S02]  /*0e40*/  FFMA R28, R28, R9, R5 ;  /* 0x000000091c1c7223 */ /* 0x020fe40000000005 */
[----:B------:R-:W3:Y:S02]  /*0e50*/  LDS R8, [R21+0x2c0] ;  /* 0x0002c00015087984 */ /* 0x000ee40000000800 */
[----:B------:R-:W-:-:S02]  /*0e60*/  FFMA R27, R27, R10, R28 ;  /* 0x0000000a1b1b7223 */ /* 0x000fc4000000001c */
[----:B------:R-:W-:Y:S04]  /*0e70*/  LDS R9, [R21+0x300] ;  /* 0x0003000015097984 */ /* 0x000fe80000000800 */
[----:B------:R-:W4:Y:S01]  /*0e80*/  LDS.128 R4, [R19+0x30] ;  /* 0x0000300013047984 */ /* 0x000f220000000c00 */
[----:B------:R-:W-:-:S03]  /*0e90*/  FFMA R26, R24, R11, R27 ;  /* 0x0000000b181a7223 */ /* 0x000fc6000000001b */
[----:B------:R-:W5:Y:S04]  /*0ea0*/  LDS R24, [R21+0x340] ;  /* 0x0003400015187984 */ /* 0x000f680000000800 */
[----:B------:R-:W5:Y:S04]  /*0eb0*/  LDS R11, [R21+0x380] ;  /* 0x00038000150b7984 */ /* 0x000f680000000800 */
[----:B------:R-:W5:Y:S01]  /*0ec0*/  LDS R10, [R21+0x3c0] ;  /* 0x0003c000150a7984 */ /* 0x000f620000000800 */
[----:B0-----:R-:W-:-:S04]  /*0ed0*/  FFMA R25, R25, R12, R26 ;  /* 0x0000000c19197223 */ /* 0x001fc8000000001a */
[----:B-1----:R-:W-:-:S04]  /*0ee0*/  FFMA R22, R22, R13, R25 ;  /* 0x0000000d16167223 */ /* 0x002fc80000000019 */
[----:B--2---:R-:W-:-:S04]  /*0ef0*/  FFMA R23, R23, R14, R22 ;  /* 0x0000000e17177223 */ /* 0x004fc80000000016 */
[----:B---3--:R-:W-:-:S04]  /*0f00*/  FFMA R8, R8, R15, R23 ;  /* 0x0000000f08087223 */ /* 0x008fc80000000017 */
[----:B----4-:R-:W-:-:S04]  /*0f10*/  FFMA R9, R9, R4, R8 ;  /* 0x0000000409097223 */ /* 0x010fc80000000008 */
[----:B-----5:R-:W-:-:S04]  /*0f20*/  FFMA R24, R24, R5, R9 ;  /* 0x0000000518187223 */ /* 0x020fc80000000009 */
[----:B------:R-:W-:-:S04]  /*0f30*/  FFMA R11, R11, R6, R24 ;  /* 0x000000060b0b7223 */ /* 0x000fc80000000018 */
[----:B------:R-:W-:Y:S01]  /*0f40*/  FFMA R13, R10, R7, R11 ;  /* 0x000000070a0d7223 */ /* 0x000fe2000000000b */
[----:B------:R-:W-:Y:S06]  /*0f50*/  BAR.SYNC.DEFER_BLOCKING 0x0 ;  /* 0x0000000000007b1d */ /* 0x000fec0000010000 */
[----:B------:R-:W-:Y:S05]  /*0f60*/  BRA.U UP1, `(.L_x_2) ;  /* 0xfffffff101f07547 */ /* 0x000fea000b83ffff */
.L_x_1:
[----:B------:R-:W-:Y:S05]  /*0f70*/  BRA.U !UP0, `(.L_x_0) ;  /* 0x0000000908907547 */ /* 0x000fea000b800000 */
[----:B------:R-:W-:Y:S02]  /*0f80*/  UISETP.NE.AND UP0, UPT, UR10, 0x1, UPT ;  /* 0x000000010a00788c */ /* 0x000fe4000bf05270 */
[----:B------:R-:W-:-:S07]  /*0f90*/  ULOP3.LUT UP1, URZ, UR17, 0x10, URZ, 0xc0, !UPT ;  /* 0x0000001011ff7892 */ /* 0x000fce000f82c0ff */
[----:B------:R-:W-:Y:S05]  /*0fa0*/  BRA.U !UP0, `(.L_x_3) ;  /* 0x0000000508ac7547 */ /* 0x000fea000b800000 */
[----:B------:R-:W0:Y:S01]  /*0fb0*/  LDCU.64 UR4, c[0x0][0x390] ;  /* 0x00007200ff0477ac */ /* 0x000e220008000a00 */
[C---:B------:R-:W-:Y:S01]  /*0fc0*/  IMAD R23, R17.reuse, UR8, RZ ;  /* 0x0000000811177c24 */ /* 0x040fe2000f8e02ff */
[----:B------:R-:W-:Y:S01]  /*0fd0*/  SHF.L.U32 R15, R17, 0x4, RZ ;  /* 0x00000004110f7819 */ /* 0x000fe200000006ff */
[----:B------:R-:W1:Y:S03]  /*0fe0*/  LDCU.64 UR10, c[0x0][0x3a8] ;  /* 0x00007500ff0a77ac */ /* 0x000e660008000a00 */
[----:B------:R-:W-:Y:S02]  /*0ff0*/  IADD3 R5, P1, PT, R23, R0, RZ ;  /* 0x0000000017057210 */ /* 0x000fe40007f3e0ff */
[----:B------:R-:W-:Y:S02]  /*1000*/  IADD3 R6, P0, PT, R15, R16, RZ ;  /* 0x000000100f067210 */ /* 0x000fe40007f1e0ff */
[----:B------:R-:W-:-:S02]  /*1010*/  IADD3.X R8, PT, PT, RZ, R2, RZ, P1, !PT ;  /* 0x00000002ff087210 */ /* 0x000fc40000ffe4ff */
[----:B------:R-:W-:Y:S02]  /*1020*/  IADD3.X R7, PT, PT, RZ, R3, RZ, P0, !PT ;  /* 0x00000003ff077210 */ /* 0x000fe400007fe4ff */
[C---:B0-----:R-:W-:Y:S02]  /*1030*/  LEA R4, P1, R5.reuse, UR4, 0x2 ;  /* 0x0000000405047c11 */ /* 0x041fe4000f8210ff */
[C---:B-1----:R-:W-:Y:S02]  /*1040*/  LEA R26, P0, R6.reuse, UR10, 0x2 ;  /* 0x0000000a061a7c11 */ /* 0x042fe4000f8010ff */
[----:B------:R-:W-:Y:S02]  /*1050*/  LEA.HI.X R5, R5, UR5, R8, 0x2, P1 ;  /* 0x0000000505057c11 */ /* 0x000fe400088f1408 */
[----:B------:R-:W-:-:S03]  /*1060*/  LEA.HI.X R27, R6, UR11, R7, 0x2, P0 ;  /* 0x0000000b061b7c11 */ /* 0x000fc600080f1407 */
[----:B------:R-:W2:Y:S04]  /*1070*/  LDG.E R29, desc[UR14][R4.64] ;  /* 0x0000000e041d7981 */ /* 0x000ea8000c1e1900 */
[----:B------:R-:W3:Y:S01]  /*1080*/  LDG.E R27, desc[UR14][R26.64] ;  /* 0x0000000e1a1b7981 */ /* 0x000ee2000c1e1900 */
[----:B------:R-:W-:Y:S02]  /*1090*/  IADD3 R23, PT, PT, R23, UR8, RZ ;  /* 0x0000000817177c10 */ /* 0x000fe4000fffe0ff */
[----:B------:R-:W-:Y:S02]  /*10a0*/  IADD3 R15, PT, PT, R15, 0x10, RZ ;  /* 0x000000100f0f7810 */ /* 0x000fe40007ffe0ff */
[----:B------:R-:W-:Y:S01]  /*10b0*/  IADD3 R23, P0, PT, R23, R0, RZ ;  /* 0x0000000017177210 */ /* 0x000fe20007f1e0ff */
        /* <DEDUP_REMOVED lines=11> */
[----:B------:R-:W-:Y:S04]  /*1170*/  LDS R26, [R21+0x2c0] ;  /* 0x0002c000151a7984 */ /* 0x000fe80000000800 */
        /* <DEDUP_REMOVED lines=12> */
[----:B------:R-:W-:Y:S02]  /*1240*/  IADD3.X R4, PT, PT, RZ, R2, RZ, P0, !PT ;  /* 0x00000002ff047210 */ /* 0x000fe400007fe4ff */
[----:B------:R-:W-:-:S04]  /*1250*/  LEA R22, P0, R23, UR4, 0x2 ;  /* 0x0000000417167c11 */ /* 0x000fc8000f8010ff */
[----:B------:R-:W-:Y:S02]  /*1260*/  LEA.HI.X R23, R23, UR5, R4, 0x2, P0 ;  /* 0x0000000517177c11 */ /* 0x000fe400080f1404 */
[----:B------:R-:W-:Y:S01]  /*1270*/  IADD3 R4, P0, PT, R15, R16, RZ ;  /* 0x000000100f047210 */ /* 0x000fe20007f1e0ff */
[----:B0-----:R-:W-:Y:S02]  /*1280*/  FFMA R12, R12, R5, R25 ;  /* 0x000000050c0c7223 */ /* 0x001fe40000000019 */
[----:B------:R-:W0:Y:S02]  /*1290*/  LDS R5, [R21+0x280] ;  /* 0x0002800015057984 */ /* 0x000e240000000800 */
[----:B-1----:R-:W-:-:S04]  /*12a0*/  FFMA R13, R13, R6, R12 ;  /* 0x000000060d0d7223 */ /* 0x002fc8000000000c */
[----:B--2---:R-:W-:-:S04]  /*12b0*/  FFMA R24, R24, R7, R13 ;  /* 0x0000000718187223 */ /* 0x004fc8000000000d */
[----:B---3--:R-:W-:Y:S02]  /*12c0*/  FFMA R27, R27, R8, R24 ;  /* 0x000000081b1b7223 */ /* 0x008fe40000000018 */
[----:B------:R-:W-:Y:S02]  /*12d0*/  LDS R24, [R21+0x3c0] ;  /* 0x0003c00015187984 */ /* 0x000fe40000000800 */
[----:B-----5:R-:W-:Y:S02]  /*12e0*/  FFMA R6, R14, R9, R27 ;  /* 0x000000090e067223 */ /* 0x020fe4000000001b */
[----:B------:R-:W-:Y:S04]  /*12f0*/  LDS R27, [R21+0x380] ;  /* 0x00038000151b7984 */ /* 0x000fe80000000800 */
[----:B------:R-:W1:Y:S01]  /*1300*/  LDS.128 R12, [R19+0x30] ;  /* 0x00003000130c7984 */ /* 0x000e620000000c00 */
[----:B------:R-:W-:Y:S01]  /*1310*/  BAR.SYNC.DEFER_BLOCKING 0x0 ;  /* 0x0000000000007b1d */ /* 0x000fe20000010000 */
[----:B------:R-:W-:-:S02]  /*1320*/  IADD3.X R7, PT, PT, RZ, R3, RZ, P0, !PT ;  /* 0x00000003ff077210 */ /* 0x000fc400007fe4ff */
[----:B------:R-:W-:-:S04]  /*1330*/  LEA R8, P0, R4, UR10, 0x2 ;  /* 0x0000000a04087c11 */ /* 0x000fc8000f8010ff */
[----:B------:R-:W-:Y:S01]  /*1340*/  LEA.HI.X R9, R4, UR11, R7, 0x2, P0 ;  /* 0x0000000b04097c11 */ /* 0x000fe200080f1407 */
[----:B------:R-:W2:Y:S05]  /*1350*/  LDG.E R23, desc[UR14][R22.64] ;  /* 0x0000000e16177981 */ /* 0x000eaa000c1e1900 */
[----:B------:R-:W3:Y:S01]  /*1360*/  LDG.E R9, desc[UR14][R8.64] ;  /* 0x0000000e08097981 */ /* 0x000ee2000c1e1900 */
[----:B0-----:R-:W-:Y:S01]  /*1370*/  FFMA R10, R5, R10, R6 ;  /* 0x0000000a050a7223 */ /* 0x001fe20000000006 */
[----:B------:R-:W-:-:S03]  /*1380*/  IADD3 R17, PT, PT, R17, 0x2, RZ ;  /* 0x0000000211117810 */ /* 0x000fc60007ffe0ff */
[----:B------:R-:W-:-:S04]  /*1390*/  FFMA R10, R26, R11, R10 ;  /* 0x0000000b1a0a7223 */ /* 0x000fc8000000000a */
[----:B-1----:R-:W-:-:S04]  /*13a0*/  FFMA R11, R29, R12, R10 ;  /* 0x0000000c1d0b7223 */ /* 0x002fc8000000000a */
[----:B------:R-:W-:-:S04]  /*13b0*/  FFMA R28, R28, R13, R11 ;  /* 0x0000000d1c1c7223 */ /* 0x000fc8000000000b */
[----:B------:R-:W-:-:S04]  /*13c0*/  FFMA R27, R27, R14, R28 ;  /* 0x0000000e1b1b7223 */ /* 0x000fc8000000001c */
[----:B------:R-:W-:Y:S01]  /*13d0*/  FFMA R12, R24, R15, R27 ;  /* 0x0000000f180c7223 */ /* 0x000fe2000000001b */
        /* <DEDUP_REMOVED lines=25> */
[----:B------:R-:W-:Y:S02]  /*1570*/  LDS R9, [R21+0x300] ;  /* 0x0003000015097984 */ /* 0x000fe40000000800 */
[----:B------:R-:W-:Y:S02]  /*1580*/  FFMA R26, R24, R11, R27 ;  /* 0x0000000b181a7223 */ /* 0x000fe4000000001b */
[----:B------:R-:W4:Y:S04]  /*1590*/  LDS.128 R4, [R19+0x30] ;  /* 0x0000300013047984 */ /* 0x000f280000000c00 */
        /* <DEDUP_REMOVED lines=12> */
.L_x_3:
[----:B------:R-:W-:Y:S05]  /*1660*/  BRA.U !UP1, `(.L_x_0) ;  /* 0x0000000109d47547 */ /* 0x000fea000b800000 */
[----:B------:R-:W0:Y:S01]  /*1670*/  LDCU.64 UR10, c[0x0][0x3a8] ;  /* 0x00007500ff0a77ac */ /* 0x000e220008000a00 */
[C---:B------:R-:W-:Y:S01]  /*1680*/  IMAD R5, R17.reuse, UR8, RZ ;  /* 0x0000000811057c24 */ /* 0x040fe2000f8e02ff */
[----:B------:R-:W-:Y:S01]  /*1690*/  LEA R16, P0, R17, R16, 0x4 ;  /* 0x0000001011107211 */ /* 0x000fe200078020ff */
[----:B------:R-:W1:Y:S03]  /*16a0*/  LDCU.64 UR4, c[0x0][0x390] ;  /* 0x00007200ff0477ac */ /* 0x000e660008000a00 */
[----:B------:R-:W-:Y:S02]  /*16b0*/  IADD3 R0, P1, PT, R5, R0, RZ ;  /* 0x0000000005007210 */ /* 0x000fe40007f3e0ff */
[----:B------:R-:W-:Y:S02]  /*16c0*/  IADD3.X R3, PT, PT, RZ, R3, RZ, P0, !PT ;  /* 0x00000003ff037210 */ /* 0x000fe400007fe4ff */
[----:B------:R-:W-:-:S02]  /*16d0*/  IADD3.X R5, PT, PT, RZ, R2, RZ, P1, !PT ;  /* 0x00000002ff057210 */ /* 0x000fc40000ffe4ff */
[----:B0-----:R-:W-:Y:S02]  /*16e0*/  LEA R14, P0, R16, UR10, 0x2 ;  /* 0x0000000a100e7c11 */ /* 0x001fe4000f8010ff */
[----:B-1----:R-:W-:Y:S02]  /*16f0*/  LEA R2, P1, R0, UR4, 0x2 ;  /* 0x0000000400027c11 */ /* 0x002fe4000f8210ff */
[----:B------:R-:W-:Y:S02]  /*1700*/  LEA.HI.X R15, R16, UR11, R3, 0x2, P0 ;  /* 0x0000000b100f7c11 */ /* 0x000fe400080f1403 */
[----:B------:R-:W-:-:S04]  /*1710*/  LEA.HI.X R3, R0, UR5, R5, 0x2, P1 ;  /* 0x0000000500037c11 */ /* 0x000fc800088f1405 */
[----:B------:R-:W2:Y:S04]  /*1720*/  LDG.E R15, desc[UR14][R14.64] ;  /* 0x0000000e0e0f7981 */ /* 0x000ea8000c1e1900 */
[----:B------:R-:W3:Y:S04]  /*1730*/  LDG.E R3, desc[UR14][R2.64] ;  /* 0x0000000e02037981 */ /* 0x000ee8000c1e1900 */
[----:B---3--:R-:W-:Y:S04]  /*1740*/  STS [R20], R3 ;  /* 0x0000000314007388 */ /* 0x008fe80000000800 */
[----:B--2---:R-:W-:Y:S01]  /*1750*/  STS [R18], R15 ;  /* 0x0000000f12007388 */ /* 0x004fe20000000800 */
        /* <DEDUP_REMOVED lines=10> */
[----:B------:R-:W5:Y:S04]  /*1800*/  LDS R2, [R21+0x1c0] ;  /* 0x0001c00015027984 */ /* 0x000f680000000800 */
[----:B------:R-:W-:Y:S04]  /*1810*/  LDS R3, [R21+0x200] ;  /* 0x0002000015037984 */ /* 0x000fe80000000800 */
[----:B------:R-:W5:Y:S01]  /*1820*/  LDS.128 R24, [R19+0x20] ;  /* 0x0000200013187984 */ /* 0x000f620000000c00 */
        /* <DEDUP_REMOVED lines=8> */
[----:B------:R-:W3:Y:S04]  /*18b0*/  LDS.128 R12, [R19+0x30] ;  /* 0x00003000130c7984 */ /* 0x000ee80000000c00 */
[----:B------:R-:W3:Y:S01]  /*18c0*/  LDS R6, [R21+0x340] ;  /* 0x0003400015067984 */ /* 0x000ee20000000800 */
[----:B----4-:R-:W-:-:S03]  /*18d0*/  FFMA R23, R23, R8, R22 ;  /* 0x0000000817177223 */ /* 0x010fc60000000016 */
[----:B------:R-:W4:Y:S01]  /*18e0*/  LDS R7, [R21+0x380] ;  /* 0x0003800015077984 */ /* 0x000f220000000800 */
[----:B-----5:R-:W-:-:S03]  /*18f0*/  FFMA R16, R16, R9, R23 ;  /* 0x0000000910107223 */ /* 0x020fc60000000017 */
[----:B------:R-:W5:Y:S01]  /*1900*/  LDS R8, [R21+0x3c0] ;  /* 0x0003c00015087984 */ /* 0x000f620000000800 */
[----:B------:R-:W-:-:S04]  /*1910*/  FFMA R17, R17, R10, R16 ;  /* 0x0000000a11117223 */ /* 0x000fc80000000010 */
[----:B------:R-:W-:-:S04]  /*1920*/  FFMA R2, R2, R11, R17 ;  /* 0x0000000b02027223 */ /* 0x000fc80000000011 */
[----:B------:R-:W-:-:S04]  /*1930*/  FFMA R3, R3, R24, R2 ;  /* 0x0000001803037223 */ /* 0x000fc80000000002 */
[----:B0-----:R-:W-:-:S04]  /*1940*/  FFMA R0, R0, R25, R3 ;  /* 0x0000001900007223 */ /* 0x001fc80000000003 */
[----:B-1----:R-:W-:-:S04]  /*1950*/  FFMA R29, R29, R26, R0 ;  /* 0x0000001a1d1d7223 */ /* 0x002fc80000000000 */
[----:B--2---:R-:W-:-:S04]  /*1960*/  FFMA R4, R4, R27, R29 ;  /* 0x0000001b04047223 */ /* 0x004fc8000000001d */
[----:B---3--:R-:W-:-:S04]  /*1970*/  FFMA R5, R5, R12, R4 ;  /* 0x0000000c05057223 */ /* 0x008fc80000000004 */
[----:B------:R-:W-:-:S04]  /*1980*/  FFMA R6, R6, R13, R5 ;  /* 0x0000000d06067223 */ /* 0x000fc80000000005 */
[----:B----4-:R-:W-:-:S04]  /*1990*/  FFMA R7, R7, R14, R6 ;  /* 0x0000000e07077223 */ /* 0x010fc80000000006 */
[----:B-----5:R-:W-:Y:S01]  /*19a0*/  FFMA R13, R8, R15, R7 ;  /* 0x0000000f080d7223 */ /* 0x020fe20000000007 */
[----:B------:R-:W-:Y:S06]  /*19b0*/  BAR.SYNC.DEFER_BLOCKING 0x0 ;  /* 0x0000000000007b1d */ /* 0x000fec0000010000 */
.L_x_0:
[----:B------:R-:W0:Y:S01]  /*19c0*/  S2R R0, SR_TID.Y ;  /* 0x0000000000007919 */ /* 0x000e220000002200 */
[----:B----4-:R-:W0:Y:S01]  /*19d0*/  LDC R3, c[0x0][0x3b8] ;  /* 0x0000ee00ff037b82 */ /* 0x010e220000000800 */
[----:B------:R-:W1:Y:S01]  /*19e0*/  LDCU.64 UR4, c[0x0][0x3c0] ;  /* 0x00007800ff0477ac */ /* 0x000e620008000a00 */
[----:B------:R-:W0:Y:S02]  /*19f0*/  S2R R2, SR_TID.X ;  /* 0x0000000000027919 */ /* 0x000e240000002100 */
[----:B0-----:R-:W-:Y:S02]  /*1a00*/  IMAD R0, R0, R3, R2 ;  /* 0x0000000300007224 */ /* 0x001fe400078e0202 */
[----:B------:R-:W-:-:S05]  /*1a10*/  IMAD R3, R3, UR7, RZ ;  /* 0x0000000703037c24 */ /* 0x000fca000f8e02ff */
[----:B------:R-:W-:-:S04]  /*1a20*/  IADD3 R0, P0, P1, R0, UR6, R3 ;  /* 0x0000000600007c10 */ /* 0x000fc8000f91e003 */
[----:B------:R-:W-:Y:S02]  /*1a30*/  IADD3.X R3, PT, PT, RZ, RZ, RZ, P0, P1 ;  /* 0x000000ffff037210 */ /* 0x000fe400007e24ff */
[----:B-1----:R-:W-:-:S04]  /*1a40*/  LEA R2, P0, R0, UR4, 0x2 ;  /* 0x0000000400027c11 */ /* 0x002fc8000f8010ff */
[----:B------:R-:W-:-:S05]  /*1a50*/  LEA.HI.X R3, R0, UR5, R3, 0x2, P0 ;  /* 0x0000000500037c11 */ /* 0x000fca00080f1403 */
[----:B------:R-:W-:Y:S01]  /*1a60*/  STG.E desc[UR14][R2.64], R13 ;  /* 0x0000000d02007986 */ /* 0x000fe2000c10190e */
[----:B------:R-:W-:Y:S05]  /*1a70*/  EXIT ;  /* 0x000000000000794d */ /* 0x000fea0003800000 */
.L_x_4:
[----:B------:R-:W-:-:S00]  /*1a80*/  BRA `(.L_x_4) ;  /* 0xfffffffc00fc7947 */ /* 0x000fc0000383ffff */
[----:B------:R-:W-:-:S00]  /*1a90*/  NOP ;  /* 0x0000000000007918 */ /* 0x000fc00000000000 */
        /* <DEDUP_REMOVED lines=14> */
.L_x_5:


//--------------------- .nv.shared._Z12MatMulKernel6MatrixS_S_ --------------------------
	.section	.nv.shared._Z12MatMulKernel6MatrixS_S_,"aw",@nobits
	.sectionflags	@""
	.align	4
.nv.shared._Z12MatMulKernel6MatrixS_S_:
	.zero		3072


//--------------------- .nv.shared.reserved.0     --------------------------
	.section	.nv.shared.reserved.0,"aw",@nobits
	.weak		__nv_reservedSMEM_offset_0_alias
	.size		__nv_reservedSMEM_offset_0_alias, 0, 64
	.other		__nv_reservedSMEM_offset_0_alias,@"STO_CUDA_RESERVED_SHARED STV_DEFAULT"
__nv_reservedSMEM_offset_0_alias:
	.zero		0
	.zero		64


//--------------------- .nv.constant0._Z12MatMulKernel6MatrixS_S_ --------------------------
	.section	.nv.constant0._Z12MatMulKernel6MatrixS_S_,"a",@progbits
	.sectionflags	@""
	.align	4
.nv.constant0._Z12MatMulKernel6MatrixS_S_:
	.zero		968


//--------------------- SYMBOLS --------------------------

	.type		.nv.reservedSmem.offset0,@object
	.size		.nv.reservedSmem.offset0,0x4
	.type		.nv.reservedSmem.cap,@object
	.size		.nv.reservedSmem.cap,0x4
